//
// Generated by NVIDIA NVVM Compiler
//
// Compiler Build ID: CL-36424714
// Cuda compilation tools, release 13.0, V13.0.88
// Based on NVVM 20.0.0
//

.version 9.0
.target sm_100
.address_size 64

	// .globl	_Z9matVecMulPKfS0_Pfii

.visible .entry _Z9matVecMulPKfS0_Pfii(
	.param .u64 .ptr .align 1 _Z9matVecMulPKfS0_Pfii_param_0,
	.param .u64 .ptr .align 1 _Z9matVecMulPKfS0_Pfii_param_1,
	.param .u64 .ptr .align 1 _Z9matVecMulPKfS0_Pfii_param_2,
	.param .u32 _Z9matVecMulPKfS0_Pfii_param_3,
	.param .u32 _Z9matVecMulPKfS0_Pfii_param_4
)
{
	.reg .pred 	%p<11>;
	.reg .b32 	%r<38>;
	.reg .b32 	%f<112>;
	.reg .b64 	%rd<31>;

	ld.param.u64 	%rd11, [_Z9matVecMulPKfS0_Pfii_param_0];
	ld.param.u64 	%rd12, [_Z9matVecMulPKfS0_Pfii_param_1];
	ld.param.u64 	%rd10, [_Z9matVecMulPKfS0_Pfii_param_2];
	ld.param.u32 	%r23, [_Z9matVecMulPKfS0_Pfii_param_3];
	ld.param.u32 	%r24, [_Z9matVecMulPKfS0_Pfii_param_4];
	cvta.to.global.u64 	%rd1, %rd12;
	cvta.to.global.u64 	%rd2, %rd11;
	mov.u32 	%r25, %ntid.x;
	mov.u32 	%r26, %ctaid.x;
	mov.u32 	%r27, %tid.x;
	mad.lo.s32 	%r1, %r25, %r26, %r27;
	setp.ge.s32 	%p1, %r1, %r23;
	@%p1 bra 	$L__BB0_15;
	setp.lt.s32 	%p2, %r24, 1;
	mov.f32 	%f111, 0f00000000;
	@%p2 bra 	$L__BB0_14;
	mul.lo.s32 	%r2, %r23, %r1;
	and.b32  	%r3, %r24, 15;
	setp.lt.u32 	%p3, %r24, 16;
	mov.f32 	%f111, 0f00000000;
	mov.b32 	%r34, 0;
	@%p3 bra 	$L__BB0_5;
	and.b32  	%r34, %r24, 2147483632;
	neg.s32 	%r32, %r34;
	add.s64 	%rd3, %rd2, 32;
	add.s64 	%rd29, %rd1, 32;
	mov.f32 	%f111, 0f00000000;
	mov.u32 	%r31, %r2;
$L__BB0_4:
	.pragma "nounroll";
	mul.wide.s32 	%rd13, %r31, 4;
	add.s64 	%rd14, %rd3, %rd13;
	ld.global.f32 	%f18, [%rd14+-32];
	ld.global.f32 	%f19, [%rd29+-32];
	fma.rn.f32 	%f20, %f18, %f19, %f111;
	ld.global.f32 	%f21, [%rd14+-28];
	ld.global.f32 	%f22, [%rd29+-28];
	fma.rn.f32 	%f23, %f21, %f22, %f20;
	ld.global.f32 	%f24, [%rd14+-24];
	ld.global.f32 	%f25, [%rd29+-24];
	fma.rn.f32 	%f26, %f24, %f25, %f23;
	ld.global.f32 	%f27, [%rd14+-20];
	ld.global.f32 	%f28, [%rd29+-20];
	fma.rn.f32 	%f29, %f27, %f28, %f26;
	ld.global.f32 	%f30, [%rd14+-16];
	ld.global.f32 	%f31, [%rd29+-16];
	fma.rn.f32 	%f32, %f30, %f31, %f29;
	ld.global.f32 	%f33, [%rd14+-12];
	ld.global.f32 	%f34, [%rd29+-12];
	fma.rn.f32 	%f35, %f33, %f34, %f32;
	ld.global.f32 	%f36, [%rd14+-8];
	ld.global.f32 	%f37, [%rd29+-8];
	fma.rn.f32 	%f38, %f36, %f37, %f35;
	ld.global.f32 	%f39, [%rd14+-4];
	ld.global.f32 	%f40, [%rd29+-4];
	fma.rn.f32 	%f41, %f39, %f40, %f38;
	ld.global.f32 	%f42, [%rd14];
	ld.global.f32 	%f43, [%rd29];
	fma.rn.f32 	%f44, %f42, %f43, %f41;
	ld.global.f32 	%f45, [%rd14+4];
	ld.global.f32 	%f46, [%rd29+4];
	fma.rn.f32 	%f47, %f45, %f46, %f44;
	ld.global.f32 	%f48, [%rd14+8];
	ld.global.f32 	%f49, [%rd29+8];
	fma.rn.f32 	%f50, %f48, %f49, %f47;
	ld.global.f32 	%f51, [%rd14+12];
	ld.global.f32 	%f52, [%rd29+12];
	fma.rn.f32 	%f53, %f51, %f52, %f50;
	ld.global.f32 	%f54, [%rd14+16];
	ld.global.f32 	%f55, [%rd29+16];
	fma.rn.f32 	%f56, %f54, %f55, %f53;
	ld.global.f32 	%f57, [%rd14+20];
	ld.global.f32 	%f58, [%rd29+20];
	fma.rn.f32 	%f59, %f57, %f58, %f56;
	ld.global.f32 	%f60, [%rd14+24];
	ld.global.f32 	%f61, [%rd29+24];
	fma.rn.f32 	%f62, %f60, %f61, %f59;
	ld.global.f32 	%f63, [%rd14+28];
	ld.global.f32 	%f64, [%rd29+28];
	fma.rn.f32 	%f111, %f63, %f64, %f62;
	add.s32 	%r32, %r32, 16;
	add.s32 	%r31, %r31, 16;
	add.s64 	%rd29, %rd29, 64;
	setp.ne.s32 	%p4, %r32, 0;
	@%p4 bra 	$L__BB0_4;
$L__BB0_5:
	setp.eq.s32 	%p5, %r3, 0;
	@%p5 bra 	$L__BB0_14;
	and.b32  	%r11, %r24, 7;
	setp.lt.u32 	%p6, %r3, 8;
	@%p6 bra 	$L__BB0_8;
	add.s32 	%r29, %r34, %r2;
	mul.wide.s32 	%rd15, %r29, 4;
	add.s64 	%rd16, %rd2, %rd15;
	ld.global.f32 	%f66, [%rd16];
	mul.wide.u32 	%rd17, %r34, 4;
	add.s64 	%rd18, %rd1, %rd17;
	ld.global.f32 	%f67, [%rd18];
	fma.rn.f32 	%f68, %f66, %f67, %f111;
	ld.global.f32 	%f69, [%rd16+4];
	ld.global.f32 	%f70, [%rd18+4];
	fma.rn.f32 	%f71, %f69, %f70, %f68;
	ld.global.f32 	%f72, [%rd16+8];
	ld.global.f32 	%f73, [%rd18+8];
	fma.rn.f32 	%f74, %f72, %f73, %f71;
	ld.global.f32 	%f75, [%rd16+12];
	ld.global.f32 	%f76, [%rd18+12];
	fma.rn.f32 	%f77, %f75, %f76, %f74;
	ld.global.f32 	%f78, [%rd16+16];
	ld.global.f32 	%f79, [%rd18+16];
	fma.rn.f32 	%f80, %f78, %f79, %f77;
	ld.global.f32 	%f81, [%rd16+20];
	ld.global.f32 	%f82, [%rd18+20];
	fma.rn.f32 	%f83, %f81, %f82, %f80;
	ld.global.f32 	%f84, [%rd16+24];
	ld.global.f32 	%f85, [%rd18+24];
	fma.rn.f32 	%f86, %f84, %f85, %f83;
	ld.global.f32 	%f87, [%rd16+28];
	ld.global.f32 	%f88, [%rd18+28];
	fma.rn.f32 	%f111, %f87, %f88, %f86;
	add.s32 	%r34, %r34, 8;
$L__BB0_8:
	setp.eq.s32 	%p7, %r11, 0;
	@%p7 bra 	$L__BB0_14;
	and.b32  	%r14, %r24, 3;
	setp.lt.u32 	%p8, %r11, 4;
	@%p8 bra 	$L__BB0_11;
	add.s32 	%r30, %r34, %r2;
	mul.wide.s32 	%rd19, %r30, 4;
	add.s64 	%rd20, %rd2, %rd19;
	ld.global.f32 	%f90, [%rd20];
	mul.wide.u32 	%rd21, %r34, 4;
	add.s64 	%rd22, %rd1, %rd21;
	ld.global.f32 	%f91, [%rd22];
	fma.rn.f32 	%f92, %f90, %f91, %f111;
	ld.global.f32 	%f93, [%rd20+4];
	ld.global.f32 	%f94, [%rd22+4];
	fma.rn.f32 	%f95, %f93, %f94, %f92;
	ld.global.f32 	%f96, [%rd20+8];
	ld.global.f32 	%f97, [%rd22+8];
	fma.rn.f32 	%f98, %f96, %f97, %f95;
	ld.global.f32 	%f99, [%rd20+12];
	ld.global.f32 	%f100, [%rd22+12];
	fma.rn.f32 	%f111, %f99, %f100, %f98;
	add.s32 	%r34, %r34, 4;
$L__BB0_11:
	setp.eq.s32 	%p9, %r14, 0;
	@%p9 bra 	$L__BB0_14;
	mul.wide.u32 	%rd23, %r34, 4;
	add.s64 	%rd30, %rd1, %rd23;
	add.s32 	%r37, %r34, %r2;
	neg.s32 	%r36, %r14;
$L__BB0_13:
	.pragma "nounroll";
	mul.wide.s32 	%rd24, %r37, 4;
	add.s64 	%rd25, %rd2, %rd24;
	ld.global.f32 	%f101, [%rd25];
	ld.global.f32 	%f102, [%rd30];
	fma.rn.f32 	%f111, %f101, %f102, %f111;
	add.s64 	%rd30, %rd30, 4;
	add.s32 	%r37, %r37, 1;
	add.s32 	%r36, %r36, 1;
	setp.ne.s32 	%p10, %r36, 0;
	@%p10 bra 	$L__BB0_13;
$L__BB0_14:
	cvta.to.global.u64 	%rd26, %rd10;
	mul.wide.s32 	%rd27, %r1, 4;
	add.s64 	%rd28, %rd26, %rd27;
	st.global.f32 	[%rd28], %f111;
$L__BB0_15:
	ret;

}


// ===== COMPILED SASS (sm_100) =====

	.target	sm_100

	.elftype	@"ET_EXEC"


//--------------------- .note.nv.tkinfo           --------------------------
	.section	.note.nv.tkinfo,"",@"SHT_NOTE"
	.sectionflags	@"SHF_NOTE_NV_TKINFO"
	.tkinfo
        /*0018*/ 	.word	0x00000002
        /*0030*/ 	.string	""
        /*0030*/ 	.string	"ptxas"
        /*0030*/ 	.string	"Cuda compilation tools, release 13.0, V13.0.88"
        /*0030*/ 	.string	"Build cuda_13.0.r13.0/compiler.36424714_0"
        /*0030*/ 	.string	"-arch sm_100 -m 64 "



//--------------------- .note.nv.cuinfo           --------------------------
	.section	.note.nv.cuinfo,"",@"SHT_NOTE"
	.sectionflags	@"SHF_NOTE_NV_CUINFO"
        /*0018*/ 	.short	0x0002
        /*001a*/ 	.short	0x0064
        /*001c*/ 	.short	0x0082
	.zero		2


//--------------------- .nv.info                  --------------------------
	.section	.nv.info,"",@"SHT_CUDA_INFO"
	.align	4


	//----- nvinfo : EIATTR_REGCOUNT
	.align		4
        /*0000*/ 	.byte	0x04, 0x2f
        /*0002*/ 	.short	(.L_1 - .L_0)
	.align		4
.L_0:
        /*0004*/ 	.word	index@(_Z9matVecMulPKfS0_Pfii)
        /*0008*/ 	.word	0x0000001e


	//----- nvinfo : EIATTR_FRAME_SIZE
	.align		4
.L_1:
        /*000c*/ 	.byte	0x04, 0x11
        /*000e*/ 	.short	(.L_3 - .L_2)
	.align		4
.L_2:
        /*0010*/ 	.word	index@(_Z9matVecMulPKfS0_Pfii)
        /*0014*/ 	.word	0x00000000


	//----- nvinfo : EIATTR_MIN_STACK_SIZE
	.align		4
.L_3:
        /*0018*/ 	.byte	0x04, 0x12
        /*001a*/ 	.short	(.L_5 - .L_4)
	.align		4
.L_4:
        /*001c*/ 	.word	index@(_Z9matVecMulPKfS0_Pfii)
        /*0020*/ 	.word	0x00000000
.L_5:


//--------------------- .nv.compat                --------------------------
	.section	.nv.compat,"",@"SHT_CUDA_COMPAT_INFO"
	.align	4
        /*0000*/ 	.byte	0x02, 0x09, 0x00, 0x00, 0x02, 0x02, 0x01, 0x00, 0x02, 0x05, 0x05, 0x00, 0x03, 0x07, 0x01, 0x01
        /*0010*/ 	.byte	0x02, 0x03, 0x00, 0x00, 0x02, 0x06, 0x01, 0x00, 0x04, 0x0b, 0x08, 0x00, 0x09, 0x00, 0x00, 0x00
        /*0020*/ 	.byte	0x00, 0x00, 0x00, 0x00


//--------------------- .nv.info._Z9matVecMulPKfS0_Pfii --------------------------
	.section	.nv.info._Z9matVecMulPKfS0_Pfii,"",@"SHT_CUDA_INFO"
	.sectionflags	@""
	.align	4


	//----- nvinfo : EIATTR_CUDA_API_VERSION
	.align		4
        /*0000*/ 	.byte	0x04, 0x37
        /*0002*/ 	.short	(.L_7 - .L_6)
.L_6:
        /*0004*/ 	.word	0x00000082


	//----- nvinfo : EIATTR_KPARAM_INFO
	.align		4
.L_7:
        /*0008*/ 	.byte	0x04, 0x17
        /*000a*/ 	.short	(.L_9 - .L_8)
.L_8:
        /*000c*/ 	.word	0x00000000
        /*0010*/ 	.short	0x0004
        /*0012*/ 	.short	0x001c
        /*0014*/ 	.byte	0x00, 0xf0, 0x11, 0x00


	//----- nvinfo : EIATTR_KPARAM_INFO
	.align		4
.L_9:
        /*0018*/ 	.byte	0x04, 0x17
        /*001a*/ 	.short	(.L_11 - .L_10)
.L_10:
        /*001c*/ 	.word	0x00000000
        /*0020*/ 	.short	0x0003
        /*0022*/ 	.short	0x0018
        /*0024*/ 	.byte	0x00, 0xf0, 0x11, 0x00


	//----- nvinfo : EIATTR_KPARAM_INFO
	.align		4
.L_11:
        /*0028*/ 	.byte	0x04, 0x17
        /*002a*/ 	.short	(.L_13 - .L_12)
.L_12:
        /*002c*/ 	.word	0x00000000
        /*0030*/ 	.short	0x0002
        /*0032*/ 	.short	0x0010
        /*0034*/ 	.byte	0x00, 0xf5, 0x21, 0x00


	//----- nvinfo : EIATTR_KPARAM_INFO
	.align		4
.L_13:
        /*0038*/ 	.byte	0x04, 0x17
        /*003a*/ 	.short	(.L_15 - .L_14)
.L_14:
        /*003c*/ 	.word	0x00000000
        /*0040*/ 	.short	0x0001
        /*0042*/ 	.short	0x0008
        /*0044*/ 	.byte	0x00, 0xf5, 0x21, 0x00


	//----- nvinfo : EIATTR_KPARAM_INFO
	.align		4
.L_15:
        /*0048*/ 	.byte	0x04, 0x17
        /*004a*/ 	.short	(.L_17 - .L_16)
.L_16:
        /*004c*/ 	.word	0x00000000
        /*0050*/ 	.short	0x0000
        /*0052*/ 	.short	0x0000
        /*0054*/ 	.byte	0x00, 0xf5, 0x21, 0x00


	//----- nvinfo : EIATTR_SPARSE_MMA_MASK
	.align		4
.L_17:
        /*0058*/ 	.byte	0x03, 0x50
        /*005a*/ 	.short	0x0000


	//----- nvinfo : EIATTR_MAXREG_COUNT
	.align		4
        /*005c*/ 	.byte	0x03, 0x1b
        /*005e*/ 	.short	0x00ff


	//----- nvinfo : EIATTR_MERCURY_ISA_VERSION
	.align		4
        /*0060*/ 	.byte	0x03, 0x5f
        /*0062*/ 	.short	0x0101


	//----- nvinfo : EIATTR_VRC_CTA_INIT_COUNT
	.align		4
        /*0064*/ 	.byte	0x02, 0x4a
	.zero		1
	.zero		1


	//----- nvinfo : EIATTR_EXIT_INSTR_OFFSETS
	.align		4
        /*0068*/ 	.byte	0x04, 0x1c
        /*006a*/ 	.short	(.L_19 - .L_18)


	//   ....[0]....
.L_18:
        /*006c*/ 	.word	0x00000070


	//   ....[1]....
        /*0070*/ 	.word	0x00000a90


	//----- nvinfo : EIATTR_CBANK_PARAM_SIZE
	.align		4
.L_19:
        /*0074*/ 	.byte	0x03, 0x19
        /*0076*/ 	.short	0x0020


	//----- nvinfo : EIATTR_PARAM_CBANK
	.align		4
        /*0078*/ 	.byte	0x04, 0x0a
        /*007a*/ 	.short	(.L_21 - .L_20)
	.align		4
.L_20:
        /*007c*/ 	.word	index@(.nv.constant0._Z9matVecMulPKfS0_Pfii)
        /*0080*/ 	.short	0x0380
        /*0082*/ 	.short	0x0020


	//----- nvinfo : EIATTR_SW_WAR
	.align		4
.L_21:
        /*0084*/ 	.byte	0x04, 0x36
        /*0086*/ 	.short	(.L_23 - .L_22)
.L_22:
        /*0088*/ 	.word	0x00000008
.L_23:


//--------------------- .nv.callgraph             --------------------------
	.section	.nv.callgraph,"",@"SHT_CUDA_CALLGRAPH"
	.align	4
	.sectionentsize	8
	.align		4
        /*0000*/ 	.word	0x00000000
	.align		4
        /*0004*/ 	.word	0xffffffff
	.align		4
        /*0008*/ 	.word	0x00000000
	.align		4
        /*000c*/ 	.word	0xfffffffe
	.align		4
        /*0010*/ 	.word	0x00000000
	.align		4
        /*0014*/ 	.word	0xfffffffd
	.align		4
        /*0018*/ 	.word	0x00000000
	.align		4
        /*001c*/ 	.word	0xfffffffc


//--------------------- .text._Z9matVecMulPKfS0_Pfii --------------------------
	.section	.text._Z9matVecMulPKfS0_Pfii,"ax",@progbits
	.align	128
        .global         _Z9matVecMulPKfS0_Pfii
        .type           _Z9matVecMulPKfS0_Pfii,@function
        .size           _Z9matVecMulPKfS0_Pfii,(.L_x_7 - _Z9matVecMulPKfS0_Pfii)
        .other          _Z9matVecMulPKfS0_Pfii,@"STO_CUDA_ENTRY STV_DEFAULT"
_Z9matVecMulPKfS0_Pfii:
.text._Z9matVecMulPKfS0_Pfii:
[----:B------:R-:W-:Y:S01]  /*0000*/  LDC R1, c[0x0][0x37c] ;  /* 0x0000df00ff017b82 */ /* 0x000fe20000000800 */
[----:B------:R-:W0:Y:S01]  /*0010*/  S2R R0, SR_CTAID.X ;  /* 0x0000000000007919 */ /* 0x000e220000002500 */
[----:B------:R-:W0:Y:S01]  /*0020*/  LDCU UR4, c[0x0][0x360] ;  /* 0x00006c00ff0477ac */ /* 0x000e220008000800 */
[----:B------:R-:W0:Y:S01]  /*0030*/  S2R R3, SR_TID.X ;  /* 0x0000000000037919 */ /* 0x000e220000002100 */
[----:B------:R-:W1:Y:S01]  /*0040*/  LDCU UR18, c[0x0][0x398] ;  /* 0x00007300ff1277ac */ /* 0x000e620008000800 */
[----:B0-----:R-:W-:-:S05]  /*0050*/  IMAD R0, R0, UR4, R3 ;  /* 0x0000000400007c24 */ /* 0x001fca000f8e0203 */
[----:B-1----:R-:W-:-:S13]  /*0060*/  ISETP.GE.AND P0, PT, R0, UR18, PT ;  /* 0x0000001200007c0c */ /* 0x002fda000bf06270 */
[----:B------:R-:W-:Y:S05]  /*0070*/  @P0 EXIT ;  /* 0x000000000000094d */ /* 0x000fea0003800000 */
[----:B------:R-:W0:Y:S01]  /*0080*/  LDCU UR8, c[0x0][0x39c] ;  /* 0x00007380ff0877ac */ /* 0x000e220008000800 */
[----:B------:R-:W-:Y:S01]  /*0090*/  HFMA2 R15, -RZ, RZ, 0, 0 ;  /* 0x00000000ff0f7431 */ /* 0x000fe200000001ff */
[----:B------:R-:W1:Y:S01]  /*00a0*/  LDCU.64 UR16, c[0x0][0x358] ;  /* 0x00006b00ff1077ac */ /* 0x000e620008000a00 */
[----:B0-----:R-:W-:-:S09]  /*00b0*/  UISETP.GE.AND UP0, UPT, UR8, 0x1, UPT ;  /* 0x000000010800788c */ /* 0x001fd2000bf06270 */
[----:B-1----:R-:W-:Y:S05]  /*00c0*/  BRA.U !UP0, `(.L_x_0) ;  /* 0x0000000908647547 */ /* 0x002fea000b800000 */
[----:B------:R-:W-:Y:S01]  /*00d0*/  UISETP.GE.U32.AND UP1, UPT, UR8, 0x10, UPT ;  /* 0x000000100800788c */ /* 0x000fe2000bf26070 */
[----:B------:R-:W-:Y:S01]  /*00e0*/  IMAD R7, R0, UR18, RZ ;  /* 0x0000001200077c24 */ /* 0x000fe2000f8e02ff */
[----:B------:R-:W-:Y:S01]  /*00f0*/  ULOP3.LUT UR9, UR8, 0xf, URZ, 0xc0, !UPT ;  /* 0x0000000f08097892 */ /* 0x000fe2000f8ec0ff */
[----:B------:R-:W-:Y:S02]  /*0100*/  MOV R15, RZ ;  /* 0x000000ff000f7202 */ /* 0x000fe40000000f00 */
[----:B------:R-:W-:Y:S01]  /*0110*/  MOV R8, RZ ;  /* 0x000000ff00087202 */ /* 0x000fe20000000f00 */
[----:B------:R-:W-:-:S03]  /*0120*/  UISETP.NE.AND UP0, UPT, UR9, URZ, UPT ;  /* 0x000000ff0900728c */ /* 0x000fc6000bf05270 */
[----:B------:R-:W-:Y:S08]  /*0130*/  BRA.U !UP1, `(.L_x_1) ;  /* 0x0000000509147547 */ /* 0x000ff0000b800000 */
[----:B------:R-:W0:Y:S01]  /*0140*/  LDCU.128 UR12, c[0x0][0x380] ;  /* 0x00007000ff0c77ac */ /* 0x000e220008000c00 */
[----:B------:R-:W-:Y:S02]  /*0150*/  MOV R15, RZ ;  /* 0x000000ff000f7202 */ /* 0x000fe40000000f00 */
[----:B------:R-:W-:Y:S01]  /*0160*/  MOV R6, R7 ;  /* 0x0000000700067202 */ /* 0x000fe20000000f00 */
[----:B------:R-:W-:-:S04]  /*0170*/  ULOP3.LUT UR10, UR8, 0x7ffffff0, URZ, 0xc0, !UPT ;  /* 0x7ffffff0080a7892 */ /* 0x000fc8000f8ec0ff */
[----:B------:R-:W-:Y:S02]  /*0180*/  UIADD3 UR11, UPT, UPT, -UR10, URZ, URZ ;  /* 0x000000ff0a0b7290 */ /* 0x000fe4000fffe1ff */
[----:B------:R-:W-:Y:S01]  /*0190*/  MOV R8, UR10 ;  /* 0x0000000a00087c02 */ /* 0x000fe20008000f00 */
[----:B0-----:R-:W-:Y:S02]  /*01a0*/  UIADD3 UR4, UP2, UPT, UR14, 0x20, URZ ;  /* 0x000000200e047890 */ /* 0x001fe4000ff5e0ff */
[----:B------:R-:W-:Y:S02]  /*01b0*/  UIADD3 UR6, UP1, UPT, UR12, 0x20, URZ ;  /* 0x000000200c067890 */ /* 0x000fe4000ff3e0ff */
[----:B------:R-:W-:Y:S02]  /*01c0*/  UIADD3.X UR5, UPT, UPT, URZ, UR15, URZ, UP2, !UPT ;  /* 0x0000000fff057290 */ /* 0x000fe400097fe4ff */
[----:B------:R-:W-:Y:S01]  /*01d0*/  MOV R2, UR4 ;  /* 0x0000000400027c02 */ /* 0x000fe20008000f00 */
[----:B------:R-:W-:-:S03]  /*01e0*/  UIADD3.X UR7, UPT, UPT, URZ, UR13, URZ, UP1, !UPT ;  /* 0x0000000dff077290 */ /* 0x000fc60008ffe4ff */
[----:B------:R-:W-:-:S09]  /*01f0*/  MOV R3, UR5 ;  /* 0x0000000500037c02 */ /* 0x000fd20008000f00 */
.L_x_2:
[----:B------:R-:W-:Y:S01]  /*0200*/  MOV R4, UR6 ;  /* 0x0000000600047c02 */ /* 0x000fe20008000f00 */
[----:B------:R-:W2:Y:S01]  /*0210*/  LDG.E R17, desc[UR16][R2.64+-0x20] ;  /* 0xffffe01002117981 */ /* 0x000ea2000c1e1900 */
[----:B------:R-:W-:-:S03]  /*0220*/  MOV R5, UR7 ;  /* 0x0000000700057c02 */ /* 0x000fc60008000f00 */
[----:B------:R-:W3:Y:S01]  /*0230*/  LDG.E R25, desc[UR16][R2.64+-0x1c] ;  /* 0xffffe41002197981 */ /* 0x000ee2000c1e1900 */
[----:B------:R-:W-:-:S03]  /*0240*/  IMAD.WIDE R4, R6, 0x4, R4 ;  /* 0x0000000406047825 */ /* 0x000fc600078e0204 */
[----:B------:R-:W4:Y:S04]  /*0250*/  LDG.E R19, desc[UR16][R2.64+-0x18] ;  /* 0xffffe81002137981 */ /* 0x000f28000c1e1900 */
[----:B------:R-:W2:Y:S04]  /*0260*/  LDG.E R16, desc[UR16][R4.64+-0x20] ;  /* 0xffffe01004107981 */ /* 0x000ea8000c1e1900 */
[----:B------:R-:W3:Y:S04]  /*0270*/  LDG.E R18, desc[UR16][R4.64+-0x1c] ;  /* 0xffffe41004127981 */ /* 0x000ee8000c1e1900 */
[----:B------:R-:W4:Y:S04]  /*0280*/  LDG.E R20, desc[UR16][R4.64+-0x18] ;  /* 0xffffe81004147981 */ /* 0x000f28000c1e1900 */
[----:B------:R-:W5:Y:S04]  /*0290*/  LDG.E R22, desc[UR16][R2.64+-0x14] ;  /* 0xffffec1002167981 */ /* 0x000f68000c1e1900 */
        /* <DEDUP_REMOVED lines=8> */
[----:B------:R-:W5:Y:S01]  /*0320*/  LDG.E R14, desc[UR16][R4.64+-0x4] ;  /* 0xfffffc10040e7981 */ /* 0x000f62000c1e1900 */
[----:B--2---:R-:W-:-:S03]  /*0330*/  FFMA R17, R16, R17, R15 ;  /* 0x0000001110117223 */ /* 0x004fc6000000000f */
[----:B------:R-:W2:Y:S04]  /*0340*/  LDG.E R15, desc[UR16][R2.64] ;  /* 0x00000010020f7981 */ /* 0x000ea8000c1e1900 */
[----:B------:R-:W2:Y:S01]  /*0350*/  LDG.E R16, desc[UR16][R4.64] ;  /* 0x0000001004107981 */ /* 0x000ea2000c1e1900 */
[----:B---3--:R-:W-:-:S03]  /*0360*/  FFMA R25, R18, R25, R17 ;  /* 0x0000001912197223 */ /* 0x008fc60000000011 */
[----:B------:R-:W3:Y:S01]  /*0370*/  LDG.E R17, desc[UR16][R2.64+0x4] ;  /* 0x0000041002117981 */ /* 0x000ee2000c1e1900 */
[----:B----4-:R-:W-:-:S03]  /*0380*/  FFMA R26, R20, R19, R25 ;  /* 0x00000013141a7223 */ /* 0x010fc60000000019 */
[----:B------:R-:W3:Y:S04]  /*0390*/  LDG.E R18, desc[UR16][R4.64+0x4] ;  /* 0x0000041004127981 */ /* 0x000ee8000c1e1900 */
[----:B------:R-:W4:Y:S01]  /*03a0*/  LDG.E R20, desc[UR16][R2.64+0x8] ;  /* 0x0000081002147981 */ /* 0x000f22000c1e1900 */
[----:B-----5:R-:W-:-:S03]  /*03b0*/  FFMA R25, R21, R22, R26 ;  /* 0x0000001615197223 */ /* 0x020fc6000000001a */
[----:B------:R-:W4:Y:S04]  /*03c0*/  LDG.E R19, desc[UR16][R4.64+0x8] ;  /* 0x0000081004137981 */ /* 0x000f28000c1e1900 */
[----:B------:R-:W5:Y:S01]  /*03d0*/  LDG.E R22, desc[UR16][R2.64+0xc] ;  /* 0x00000c1002167981 */ /* 0x000f62000c1e1900 */
[----:B------:R-:W-:-:S03]  /*03e0*/  FFMA R25, R24, R23, R25 ;  /* 0x0000001718197223 */ /* 0x000fc60000000019 */
[----:B------:R-:W5:Y:S04]  /*03f0*/  LDG.E R21, desc[UR16][R4.64+0xc] ;  /* 0x00000c1004157981 */ /* 0x000f68000c1e1900 */
[----:B------:R-:W5:Y:S01]  /*0400*/  LDG.E R24, desc[UR16][R2.64+0x10] ;  /* 0x0000101002187981 */ /* 0x000f62000c1e1900 */
[----:B------:R-:W-:-:S03]  /*0410*/  FFMA R25, R10, R9, R25 ;  /* 0x000000090a197223 */ /* 0x000fc60000000019 */
[----:B------:R-:W5:Y:S04]  /*0420*/  LDG.E R23, desc[UR16][R4.64+0x10] ;  /* 0x0000101004177981 */ /* 0x000f68000c1e1900 */
[----:B------:R-:W5:Y:S01]  /*0430*/  LDG.E R10, desc[UR16][R2.64+0x14] ;  /* 0x00001410020a7981 */ /* 0x000f62000c1e1900 */
[----:B------:R-:W-:-:S03]  /*0440*/  FFMA R27, R12, R11, R25 ;  /* 0x0000000b0c1b7223 */ /* 0x000fc60000000019 */
[----:B------:R-:W5:Y:S04]  /*0450*/  LDG.E R9, desc[UR16][R4.64+0x14] ;  /* 0x0000141004097981 */ /* 0x000f68000c1e1900 */
[----:B------:R-:W5:Y:S04]  /*0460*/  LDG.E R11, desc[UR16][R2.64+0x18] ;  /* 0x00001810020b7981 */ /* 0x000f68000c1e1900 */
[----:B------:R-:W5:Y:S04]  /*0470*/  LDG.E R12, desc[UR16][R4.64+0x18] ;  /* 0x00001810040c7981 */ /* 0x000f68000c1e1900 */
[----:B------:R-:W5:Y:S04]  /*0480*/  LDG.E R25, desc[UR16][R4.64+0x1c] ;  /* 0x00001c1004197981 */ /* 0x000f68000c1e1900 */
[----:B------:R0:W5:Y:S01]  /*0490*/  LDG.E R26, desc[UR16][R2.64+0x1c] ;  /* 0x00001c10021a7981 */ /* 0x000162000c1e1900 */
[----:B------:R-:W-:Y:S01]  /*04a0*/  FFMA R13, R14, R13, R27 ;  /* 0x0000000d0e0d7223 */ /* 0x000fe2000000001b */
[----:B------:R-:W-:-:S04]  /*04b0*/  UIADD3 UR11, UPT, UPT, UR11, 0x10, URZ ;  /* 0x000000100b0b7890 */ /* 0x000fc8000fffe0ff */
[----:B------:R-:W-:Y:S01]  /*04c0*/  UISETP.NE.AND UP1, UPT, UR11, URZ, UPT ;  /* 0x000000ff0b00728c */ /* 0x000fe2000bf25270 */
[----:B0-----:R-:W-:Y:S02]  /*04d0*/  IADD3 R2, P0, PT, R2, 0x40, RZ ;  /* 0x0000004002027810 */ /* 0x001fe40007f1e0ff */
[----:B------:R-:W-:Y:S02]  /*04e0*/  IADD3 R6, PT, PT, R6, 0x10, RZ ;  /* 0x0000001006067810 */ /* 0x000fe40007ffe0ff */
[----:B------:R-:W-:Y:S01]  /*04f0*/  IADD3.X R3, PT, PT, RZ, R3, RZ, P0, !PT ;  /* 0x00000003ff037210 */ /* 0x000fe200007fe4ff */
[----:B--2---:R-:W-:-:S04]  /*0500*/  FFMA R13, R16, R15, R13 ;  /* 0x0000000f100d7223 */ /* 0x004fc8000000000d */
[----:B---3--:R-:W-:-:S04]  /*0510*/  FFMA R18, R18, R17, R13 ;  /* 0x0000001112127223 */ /* 0x008fc8000000000d */
[----:B----4-:R-:W-:-:S04]  /*0520*/  FFMA R18, R19, R20, R18 ;  /* 0x0000001413127223 */ /* 0x010fc80000000012 */
[----:B-----5:R-:W-:-:S04]  /*0530*/  FFMA R18, R21, R22, R18 ;  /* 0x0000001615127223 */ /* 0x020fc80000000012 */
[----:B------:R-:W-:-:S04]  /*0540*/  FFMA R18, R23, R24, R18 ;  /* 0x0000001817127223 */ /* 0x000fc80000000012 */
[----:B------:R-:W-:-:S04]  /*0550*/  FFMA R9, R9, R10, R18 ;  /* 0x0000000a09097223 */ /* 0x000fc80000000012 */
[----:B------:R-:W-:-:S04]  /*0560*/  FFMA R12, R12, R11, R9 ;  /* 0x0000000b0c0c7223 */ /* 0x000fc80000000009 */
[----:B------:R-:W-:Y:S01]  /*0570*/  FFMA R15, R25, R26, R12 ;  /* 0x0000001a190f7223 */ /* 0x000fe2000000000c */
[----:B------:R-:W-:Y:S06]  /*0580*/  BRA.U UP1, `(.L_x_2) ;  /* 0xfffffffd011c7547 */ /* 0x000fec000b83ffff */
.L_x_1:
[----:B------:R-:W-:Y:S05]  /*0590*/  BRA.U !UP0, `(.L_x_0) ;  /* 0x0000000508307547 */ /* 0x000fea000b800000 */
[----:B------:R-:W-:Y:S02]  /*05a0*/  UISETP.GE.U32.AND UP0, UPT, UR9, 0x8, UPT ;  /* 0x000000080900788c */ /* 0x000fe4000bf06070 */
[----:B------:R-:W-:-:S04]  /*05b0*/  ULOP3.LUT UR5, UR8, 0x7, URZ, 0xc0, !UPT ;  /* 0x0000000708057892 */ /* 0x000fc8000f8ec0ff */
[----:B------:R-:W-:-:S03]  /*05c0*/  UISETP.NE.AND UP1, UPT, UR5, URZ, UPT ;  /* 0x000000ff0500728c */ /* 0x000fc6000bf25270 */
[----:B------:R-:W-:Y:S08]  /*05d0*/  BRA.U !UP0, `(.L_x_3) ;  /* 0x0000000108787547 */ /* 0x000ff0000b800000 */
[----:B------:R-:W0:Y:S01]  /*05e0*/  LDC.64 R2, c[0x0][0x380] ;  /* 0x0000e000ff027b82 */ /* 0x000e220000000a00 */
[----:B------:R-:W-:-:S07]  /*05f0*/  IADD3 R9, PT, PT, R7, R8, RZ ;  /* 0x0000000807097210 */ /* 0x000fce0007ffe0ff */
[----:B------:R-:W1:Y:S01]  /*0600*/  LDC.64 R4, c[0x0][0x388] ;  /* 0x0000e200ff047b82 */ /* 0x000e620000000a00 */
[----:B0-----:R-:W-:-:S05]  /*0610*/  IMAD.WIDE R2, R9, 0x4, R2 ;  /* 0x0000000409027825 */ /* 0x001fca00078e0202 */
[----:B------:R-:W2:Y:S01]  /*0620*/  LDG.E R10, desc[UR16][R2.64] ;  /* 0x00000010020a7981 */ /* 0x000ea2000c1e1900 */
[----:B-1----:R-:W-:-:S03]  /*0630*/  IMAD.WIDE.U32 R4, R8, 0x4, R4 ;  /* 0x0000000408047825 */ /* 0x002fc600078e0004 */
[----:B------:R-:W3:Y:S04]  /*0640*/  LDG.E R13, desc[UR16][R2.64+0x4] ;  /* 0x00000410020d7981 */ /* 0x000ee8000c1e1900 */
[----:B------:R-:W2:Y:S04]  /*0650*/  LDG.E R11, desc[UR16][R4.64] ;  /* 0x00000010040b7981 */ /* 0x000ea8000c1e1900 */
[----:B------:R-:W3:Y:S04]  /*0660*/  LDG.E R12, desc[UR16][R4.64+0x4] ;  /* 0x00000410040c7981 */ /* 0x000ee8000c1e1900 */
[----:B------:R-:W4:Y:S04]  /*0670*/  LDG.E R17, desc[UR16][R2.64+0x8] ;  /* 0x0000081002117981 */ /* 0x000f28000c1e1900 */
        /* <DEDUP_REMOVED lines=11> */
[----:B------:R-:W-:Y:S01]  /*0730*/  IADD3 R8, PT, PT, R8, 0x8, RZ ;  /* 0x0000000808087810 */ /* 0x000fe20007ffe0ff */
[----:B--2---:R-:W-:-:S04]  /*0740*/  FFMA R10, R10, R11, R15 ;  /* 0x0000000b0a0a7223 */ /* 0x004fc8000000000f */
[----:B---3--:R-:W-:-:S04]  /*0750*/  FFMA R10, R13, R12, R10 ;  /* 0x0000000c0d0a7223 */ /* 0x008fc8000000000a */
[----:B----4-:R-:W-:-:S04]  /*0760*/  FFMA R10, R17, R14, R10 ;  /* 0x0000000e110a7223 */ /* 0x010fc8000000000a */
[----:B-----5:R-:W-:-:S04]  /*0770*/  FFMA R10, R19, R16, R10 ;  /* 0x00000010130a7223 */ /* 0x020fc8000000000a */
[----:B------:R-:W-:-:S04]  /*0780*/  FFMA R10, R21, R18, R10 ;  /* 0x00000012150a7223 */ /* 0x000fc8000000000a */
[----:B------:R-:W-:-:S04]  /*0790*/  FFMA R23, R23, R20, R10 ;  /* 0x0000001417177223 */ /* 0x000fc8000000000a */
[----:B------:R-:W-:-:S04]  /*07a0*/  FFMA R6, R6, R9, R23 ;  /* 0x0000000906067223 */ /* 0x000fc80000000017 */
[----:B------:R-:W-:-:S07]  /*07b0*/  FFMA R15, R25, R22, R6 ;  /* 0x00000016190f7223 */ /* 0x000fce0000000006 */
.L_x_3:
        /* <DEDUP_REMOVED lines=17> */
[----:B------:R-:W5:Y:S01]  /*08d0*/  LDG.E R14, desc[UR16][R4.64+0xc] ;  /* 0x00000c10040e7981 */ /* 0x000f62000c1e1900 */
[----:B------:R-:W-:Y:S01]  /*08e0*/  IADD3 R8, PT, PT, R8, 0x4, RZ ;  /* 0x0000000408087810 */ /* 0x000fe20007ffe0ff */
[----:B--2---:R-:W-:-:S04]  /*08f0*/  FFMA R6, R6, R9, R15 ;  /* 0x0000000906067223 */ /* 0x004fc8000000000f */
[----:B---3--:R-:W-:-:S04]  /*0900*/  FFMA R6, R11, R10, R6 ;  /* 0x0000000a0b067223 */ /* 0x008fc80000000006 */
[----:B----4-:R-:W-:-:S04]  /*0910*/  FFMA R6, R13, R12, R6 ;  /* 0x0000000c0d067223 */ /* 0x010fc80000000006 */
[----:B-----5:R-:W-:-:S07]  /*0920*/  FFMA R15, R17, R14, R6 ;  /* 0x0000000e110f7223 */ /* 0x020fce0000000006 */
.L_x_4:
[----:B------:R-:W-:Y:S05]  /*0930*/  BRA.U !UP1, `(.L_x_0) ;  /* 0x0000000109487547 */ /* 0x000fea000b800000 */
[----:B------:R-:W0:Y:S01]  /*0940*/  LDC.64 R2, c[0x0][0x388] ;  /* 0x0000e200ff027b82 */ /* 0x000e220000000a00 */
[----:B------:R-:W-:Y:S01]  /*0950*/  IADD3 R7, PT, PT, R7, R8, RZ ;  /* 0x0000000807077210 */ /* 0x000fe20007ffe0ff */
[----:B------:R-:W-:-:S06]  /*0960*/  UIADD3 UR4, UPT, UPT, -UR4, URZ, URZ ;  /* 0x000000ff04047290 */ /* 0x000fcc000fffe1ff */
[----:B------:R-:W1:Y:S01]  /*0970*/  LDC.64 R10, c[0x0][0x380] ;  /* 0x0000e000ff0a7b82 */ /* 0x000e620000000a00 */
[----:B0-----:R-:W-:-:S03]  /*0980*/  IMAD.WIDE.U32 R2, R8, 0x4, R2 ;  /* 0x0000000408027825 */ /* 0x001fc600078e0002 */
[----:B------:R-:W-:Y:S02]  /*0990*/  MOV R6, R2 ;  /* 0x0000000200067202 */ /* 0x000fe40000000f00 */
[----:B------:R-:W-:-:S07]  /*09a0*/  MOV R5, R3 ;  /* 0x0000000300057202 */ /* 0x000fce0000000f00 */
.L_x_5:
[----:B-1----:R-:W-:Y:S01]  /*09b0*/  IMAD.WIDE R2, R7, 0x4, R10 ;  /* 0x0000000407027825 */ /* 0x002fe200078e020a */
[----:B------:R-:W-:-:S05]  /*09c0*/  MOV R4, R6 ;  /* 0x0000000600047202 */ /* 0x000fca0000000f00 */
[----:B------:R-:W2:Y:S04]  /*09d0*/  LDG.E R2, desc[UR16][R2.64] ;  /* 0x0000001002027981 */ /* 0x000ea8000c1e1900 */
[----:B------:R0:W2:Y:S01]  /*09e0*/  LDG.E R4, desc[UR16][R4.64] ;  /* 0x0000001004047981 */ /* 0x0000a2000c1e1900 */
[----:B------:R-:W-:Y:S01]  /*09f0*/  UIADD3 UR4, UPT, UPT, UR4, 0x1, URZ ;  /* 0x0000000104047890 */ /* 0x000fe2000fffe0ff */
[----:B------:R-:W-:Y:S02]  /*0a00*/  IADD3 R6, P0, PT, R6, 0x4, RZ ;  /* 0x0000000406067810 */ /* 0x000fe40007f1e0ff */
[----:B------:R-:W-:Y:S01]  /*0a10*/  IADD3 R7, PT, PT, R7, 0x1, RZ ;  /* 0x0000000107077810 */ /* 0x000fe20007ffe0ff */
[----:B------:R-:W-:Y:S01]  /*0a20*/  UISETP.NE.AND UP0, UPT, UR4, URZ, UPT ;  /* 0x000000ff0400728c */ /* 0x000fe2000bf05270 */
[----:B0-----:R-:W-:Y:S01]  /*0a30*/  IADD3.X R5, PT, PT, RZ, R5, RZ, P0, !PT ;  /* 0x00000005ff057210 */ /* 0x001fe200007fe4ff */
[----:B--2---:R-:W-:-:S07]  /*0a40*/  FFMA R15, R2, R4, R15 ;  /* 0x00000004020f7223 */ /* 0x004fce000000000f */
[----:B------:R-:W-:Y:S05]  /*0a50*/  BRA.U UP0, `(.L_x_5) ;  /* 0xfffffffd00d47547 */ /* 0x000fea000b83ffff */
.L_x_0:
[----:B------:R-:W0:Y:S02]  /*0a60*/  LDC.64 R2, c[0x0][0x390] ;  /* 0x0000e400ff027b82 */ /* 0x000e240000000a00 */
[----:B0-----:R-:W-:-:S05]  /*0a70*/  IMAD.WIDE R2, R0, 0x4, R2 ;  /* 0x0000000400027825 */ /* 0x001fca00078e0202 */
[----:B------:R-:W-:Y:S01]  /*0a80*/  STG.E desc[UR16][R2.64], R15 ;  /* 0x0000000f02007986 */ /* 0x000fe2000c101910 */
[----:B------:R-:W-:Y:S05]  /*0a90*/  EXIT ;  /* 0x000000000000794d */ /* 0x000fea0003800000 */
.L_x_6:
[----:B------:R-:W-:-:S00]  /*0aa0*/  BRA `(.L_x_6) ;  /* 0xfffffffc00fc7947 */ /* 0x000fc0000383ffff */
[----:B------:R-:W-:-:S00]  /*0ab0*/  NOP ;  /* 0x0000000000007918 */ /* 0x000fc00000000000 */
        /* <DEDUP_REMOVED lines=12> */
.L_x_7:


//--------------------- .nv.shared.reserved.0     --------------------------
	.section	.nv.shared.reserved.0,"aw",@nobits
	.weak		__nv_reservedSMEM_offset_0_alias
	.size		__nv_reservedSMEM_offset_0_alias, 0, 64
	.other		__nv_reservedSMEM_offset_0_alias,@"STO_CUDA_RESERVED_SHARED STV_DEFAULT"
__nv_reservedSMEM_offset_0_alias:
	.zero		0
	.zero		64


//--------------------- .nv.constant0._Z9matVecMulPKfS0_Pfii --------------------------
	.section	.nv.constant0._Z9matVecMulPKfS0_Pfii,"a",@progbits
	.sectionflags	@""
	.align	4
.nv.constant0._Z9matVecMulPKfS0_Pfii:
	.zero		928


//--------------------- SYMBOLS --------------------------

	.type		.nv.reservedSmem.offset0,@object
	.size		.nv.reservedSmem.offset0,0x4
